//
// Generated by NVIDIA NVVM Compiler
//
// Compiler Build ID: CL-36424714
// Cuda compilation tools, release 13.0, V13.0.88
// Based on NVVM 20.0.0
//

.version 9.0
.target sm_100
.address_size 64

	// .globl	_Z8myKernelP7myClass
.extern .func  (.param .b32 func_retval0) vprintf
(
	.param .b64 vprintf_param_0,
	.param .b64 vprintf_param_1
)
;
.global .align 1 .b8 $str[35] = {79, 98, 106, 101, 99, 116, 32, 105, 115, 32, 110, 111, 116, 32, 117, 112, 32, 116, 111, 32, 97, 110, 121, 32, 116, 97, 115, 107, 32, 104, 101, 114, 101, 33};

.visible .entry _Z8myKernelP7myClass(
	.param .u64 .ptr .align 1 _Z8myKernelP7myClass_param_0
)
{
	.reg .pred 	%p<3>;
	.reg .b16 	%rs<2>;
	.reg .b32 	%r<11>;
	.reg .b64 	%rd<8>;

	ld.param.u64 	%rd2, [_Z8myKernelP7myClass_param_0];
	cvta.to.global.u64 	%rd1, %rd2;
	mov.u32 	%r3, %ctaid.x;
	mov.u32 	%r4, %ntid.x;
	mov.u32 	%r5, %tid.x;
	mad.lo.s32 	%r1, %r3, %r4, %r5;
	ld.global.u32 	%r2, [%rd1+4];
	setp.ge.s32 	%p1, %r1, %r2;
	@%p1 bra 	$L__BB0_4;
	ld.global.u8 	%rs1, [%rd1];
	setp.ne.s16 	%p2, %rs1, 0;
	@%p2 bra 	$L__BB0_3;
	mov.u64 	%rd6, $str;
	cvta.global.u64 	%rd7, %rd6;
	{ // callseq 0, 0
	.param .b64 param0;
	st.param.b64 	[param0], %rd7;
	.param .b64 param1;
	st.param.b64 	[param1], 0;
	.param .b32 retval0;
	call.uni (retval0), 
	vprintf, 
	(
	param0, 
	param1
	);
	ld.param.b32 	%r9, [retval0];
	} // callseq 0
	bra.uni 	$L__BB0_4;
$L__BB0_3:
	add.s32 	%r6, %r2, %r1;
	ld.global.u64 	%rd3, [%rd1+8];
	mul.wide.s32 	%rd4, %r1, 4;
	add.s64 	%rd5, %rd3, %rd4;
	ld.u32 	%r7, [%rd5];
	add.s32 	%r8, %r6, %r7;
	st.u32 	[%rd5], %r8;
$L__BB0_4:
	ret;

}


// ===== COMPILED SASS (sm_100) =====

	.target	sm_100

	.elftype	@"ET_EXEC"


//--------------------- .note.nv.tkinfo           --------------------------
	.section	.note.nv.tkinfo,"",@"SHT_NOTE"
	.sectionflags	@"SHF_NOTE_NV_TKINFO"
	.tkinfo
        /*0018*/ 	.word	0x00000002
        /*0030*/ 	.string	""
        /*0030*/ 	.string	"ptxas"
        /*0030*/ 	.string	"Cuda compilation tools, release 13.0, V13.0.88"
        /*0030*/ 	.string	"Build cuda_13.0.r13.0/compiler.36424714_0"
        /*0030*/ 	.string	"-arch sm_100 -m 64 "



//--------------------- .note.nv.cuinfo           --------------------------
	.section	.note.nv.cuinfo,"",@"SHT_NOTE"
	.sectionflags	@"SHF_NOTE_NV_CUINFO"
        /*0018*/ 	.short	0x0002
        /*001a*/ 	.short	0x0064
        /*001c*/ 	.short	0x0082
	.zero		2


//--------------------- .nv.info                  --------------------------
	.section	.nv.info,"",@"SHT_CUDA_INFO"
	.align	4


	//----- nvinfo : EIATTR_REGCOUNT
	.align		4
        /*0000*/ 	.byte	0x04, 0x2f
        /*0002*/ 	.short	(.L_2 - .L_1)
	.align		4
.L_1:
        /*0004*/ 	.word	index@(_Z8myKernelP7myClass)
        /*0008*/ 	.word	0x00000018


	//----- nvinfo : EIATTR_FRAME_SIZE
	.align		4
.L_2:
        /*000c*/ 	.byte	0x04, 0x11
        /*000e*/ 	.short	(.L_4 - .L_3)
	.align		4
.L_3:
        /*0010*/ 	.word	index@(_Z8myKernelP7myClass)
        /*0014*/ 	.word	0x00000000


	//----- nvinfo : EIATTR_MIN_STACK_SIZE
	.align		4
.L_4:
        /*0018*/ 	.byte	0x04, 0x12
        /*001a*/ 	.short	(.L_6 - .L_5)
	.align		4
.L_5:
        /*001c*/ 	.word	index@(_Z8myKernelP7myClass)
        /*0020*/ 	.word	0x00000000
.L_6:


//--------------------- .nv.compat                --------------------------
	.section	.nv.compat,"",@"SHT_CUDA_COMPAT_INFO"
	.align	4
        /*0000*/ 	.byte	0x02, 0x09, 0x00, 0x00, 0x02, 0x02, 0x01, 0x00, 0x02, 0x05, 0x05, 0x00, 0x03, 0x07, 0x01, 0x01
        /*0010*/ 	.byte	0x02, 0x03, 0x00, 0x00, 0x02, 0x06, 0x01, 0x00, 0x04, 0x0b, 0x08, 0x00, 0x09, 0x00, 0x00, 0x00
        /*0020*/ 	.byte	0x00, 0x00, 0x00, 0x00


//--------------------- .nv.info._Z8myKernelP7myClass --------------------------
	.section	.nv.info._Z8myKernelP7myClass,"",@"SHT_CUDA_INFO"
	.sectionflags	@""
	.align	4


	//----- nvinfo : EIATTR_CUDA_API_VERSION
	.align		4
        /*0000*/ 	.byte	0x04, 0x37
        /*0002*/ 	.short	(.L_8 - .L_7)
.L_7:
        /*0004*/ 	.word	0x00000082


	//----- nvinfo : EIATTR_KPARAM_INFO
	.align		4
.L_8:
        /*0008*/ 	.byte	0x04, 0x17
        /*000a*/ 	.short	(.L_10 - .L_9)
.L_9:
        /*000c*/ 	.word	0x00000000
        /*0010*/ 	.short	0x0000
        /*0012*/ 	.short	0x0000
        /*0014*/ 	.byte	0x00, 0xf5, 0x21, 0x00


	//----- nvinfo : EIATTR_SPARSE_MMA_MASK
	.align		4
.L_10:
        /*0018*/ 	.byte	0x03, 0x50
        /*001a*/ 	.short	0x0000


	//----- nvinfo : EIATTR_MAXREG_COUNT
	.align		4
        /*001c*/ 	.byte	0x03, 0x1b
        /*001e*/ 	.short	0x00ff


	//----- nvinfo : EIATTR_EXTERNS
	.align		4
        /*0020*/ 	.byte	0x04, 0x0f
        /*0022*/ 	.short	(.L_12 - .L_11)


	//   ....[0]....
	.align		4
.L_11:
        /*0024*/ 	.word	index@(vprintf)


	//----- nvinfo : EIATTR_MERCURY_ISA_VERSION
	.align		4
.L_12:
        /*0028*/ 	.byte	0x03, 0x5f
        /*002a*/ 	.short	0x0101


	//----- nvinfo : EIATTR_VRC_CTA_INIT_COUNT
	.align		4
        /*002c*/ 	.byte	0x02, 0x4a
	.zero		1
	.zero		1


	//----- nvinfo : EIATTR_SYSCALL_OFFSETS
	.align		4
        /*0030*/ 	.byte	0x04, 0x46
        /*0032*/ 	.short	(.L_14 - .L_13)


	//   ....[0]....
.L_13:
        /*0034*/ 	.word	0x00000140


	//----- nvinfo : EIATTR_EXIT_INSTR_OFFSETS
	.align		4
.L_14:
        /*0038*/ 	.byte	0x04, 0x1c
        /*003a*/ 	.short	(.L_16 - .L_15)


	//   ....[0]....
.L_15:
        /*003c*/ 	.word	0x00000090


	//   ....[1]....
        /*0040*/ 	.word	0x00000150


	//   ....[2]....
        /*0044*/ 	.word	0x000001b0


	//----- nvinfo : EIATTR_CRS_STACK_SIZE
	.align		4
.L_16:
        /*0048*/ 	.byte	0x04, 0x1e
        /*004a*/ 	.short	(.L_18 - .L_17)
.L_17:
        /*004c*/ 	.word	0x00000000


	//----- nvinfo : EIATTR_CBANK_PARAM_SIZE
	.align		4
.L_18:
        /*0050*/ 	.byte	0x03, 0x19
        /*0052*/ 	.short	0x0008


	//----- nvinfo : EIATTR_PARAM_CBANK
	.align		4
        /*0054*/ 	.byte	0x04, 0x0a
        /*0056*/ 	.short	(.L_20 - .L_19)
	.align		4
.L_19:
        /*0058*/ 	.word	index@(.nv.constant0._Z8myKernelP7myClass)
        /*005c*/ 	.short	0x0380
        /*005e*/ 	.short	0x0008


	//----- nvinfo : EIATTR_SW_WAR
	.align		4
.L_20:
        /*0060*/ 	.byte	0x04, 0x36
        /*0062*/ 	.short	(.L_22 - .L_21)
.L_21:
        /*0064*/ 	.word	0x00000008
.L_22:


//--------------------- .nv.callgraph             --------------------------
	.section	.nv.callgraph,"",@"SHT_CUDA_CALLGRAPH"
	.align	4
	.sectionentsize	8
	.align		4
        /*0000*/ 	.word	0x00000000
	.align		4
        /*0004*/ 	.word	0xffffffff
	.align		4
        /*0008*/ 	.word	index@(_Z8myKernelP7myClass)
	.align		4
        /*000c*/ 	.word	index@(vprintf)
	.align		4
        /*0010*/ 	.word	0x00000000
	.align		4
        /*0014*/ 	.word	0xfffffffe
	.align		4
        /*0018*/ 	.word	0x00000000
	.align		4
        /*001c*/ 	.word	0xfffffffd
	.align		4
        /*0020*/ 	.word	0x00000000
	.align		4
        /*0024*/ 	.word	0xfffffffc


//--------------------- .nv.constant4             --------------------------
	.section	.nv.constant4,"a",@progbits
	.align	8
	.align		8
.nv.constant4:
        /*0000*/ 	.dword	vprintf
	.align		8
        /*0008*/ 	.dword	$str


//--------------------- .text._Z8myKernelP7myClass --------------------------
	.section	.text._Z8myKernelP7myClass,"ax",@progbits
	.align	128
        .global         _Z8myKernelP7myClass
        .type           _Z8myKernelP7myClass,@function
        .size           _Z8myKernelP7myClass,(.L_x_3 - _Z8myKernelP7myClass)
        .other          _Z8myKernelP7myClass,@"STO_CUDA_ENTRY STV_DEFAULT"
_Z8myKernelP7myClass:
.text._Z8myKernelP7myClass:
[----:B------:R-:W0:Y:S08]  /*0000*/  LDC R1, c[0x0][0x37c] ;  /* 0x0000df00ff017b82 */ /* 0x000e300000000800 */
[----:B------:R-:W1:Y:S01]  /*0010*/  LDC.64 R4, c[0x0][0x380] ;  /* 0x0000e000ff047b82 */ /* 0x000e620000000a00 */
[----:B------:R-:W1:Y:S02]  /*0020*/  LDCU.64 UR4, c[0x0][0x358] ;  /* 0x00006b00ff0477ac */ /* 0x000e640008000a00 */
[----:B-1----:R-:W2:Y:S05]  /*0030*/  LDG.E R0, desc[UR4][R4.64+0x4] ;  /* 0x0000040404007981 */ /* 0x002eaa000c1e1900 */
[----:B------:R-:W1:Y:S01]  /*0040*/  S2UR UR6, SR_CTAID.X ;  /* 0x00000000000679c3 */ /* 0x000e620000002500 */
[----:B------:R-:W1:Y:S07]  /*0050*/  S2R R2, SR_TID.X ;  /* 0x0000000000027919 */ /* 0x000e6e0000002100 */
[----:B------:R-:W1:Y:S02]  /*0060*/  LDC R7, c[0x0][0x360] ;  /* 0x0000d800ff077b82 */ /* 0x000e640000000800 */
[----:B-1----:R-:W-:-:S05]  /*0070*/  IMAD R7, R7, UR6, R2 ;  /* 0x0000000607077c24 */ /* 0x002fca000f8e0202 */
[----:B--2---:R-:W-:-:S13]  /*0080*/  ISETP.GE.AND P0, PT, R7, R0, PT ;  /* 0x000000000700720c */ /* 0x004fda0003f06270 */
[----:B0-----:R-:W-:Y:S05]  /*0090*/  @P0 EXIT ;  /* 0x000000000000094d */ /* 0x001fea0003800000 */
[----:B------:R-:W2:Y:S02]  /*00a0*/  LDG.E.U8 R2, desc[UR4][R4.64] ;  /* 0x0000000404027981 */ /* 0x000ea4000c1e1100 */
[----:B--2---:R-:W-:-:S13]  /*00b0*/  ISETP.NE.AND P0, PT, R2, RZ, PT ;  /* 0x000000ff0200720c */ /* 0x004fda0003f05270 */
[----:B------:R-:W-:Y:S05]  /*00c0*/  @P0 BRA `(.L_x_0) ;  /* 0x0000000000240947 */ /* 0x000fea0003800000 */
[----:B------:R-:W-:Y:S01]  /*00d0*/  MOV R0, 0x0 ;  /* 0x0000000000007802 */ /* 0x000fe20000000f00 */
[----:B------:R-:W0:Y:S01]  /*00e0*/  LDCU.64 UR4, c[0x4][0x8] ;  /* 0x01000100ff0477ac */ /* 0x000e220008000a00 */
[----:B------:R-:W-:Y:S02]  /*00f0*/  CS2R R6, SRZ ;  /* 0x0000000000067805 */ /* 0x000fe4000001ff00 */
[----:B------:R1:W2:Y:S01]  /*0100*/  LDC.64 R2, c[0x4][R0] ;  /* 0x0100000000027b82 */ /* 0x0002a20000000a00 */
[----:B0-----:R-:W-:Y:S02]  /*0110*/  IMAD.U32 R4, RZ, RZ, UR4 ;  /* 0x00000004ff047e24 */ /* 0x001fe4000f8e00ff */
[----:B-1----:R-:W-:-:S07]  /*0120*/  IMAD.U32 R5, RZ, RZ, UR5 ;  /* 0x00000005ff057e24 */ /* 0x002fce000f8e00ff */
[----:B------:R-:W-:-:S07]  /*0130*/  LEPC R20, `(.L_x_1) ;  /* 0x000000001014794e */ /* 0x000fce0000000000 */
[----:B--2---:R-:W-:Y:S05]  /*0140*/  CALL.ABS.NOINC R2 ;  /* 0x0000000002007343 */ /* 0x004fea0003c00000 */
.L_x_1:
[----:B------:R-:W-:Y:S05]  /*0150*/  EXIT ;  /* 0x000000000000794d */ /* 0x000fea0003800000 */
.L_x_0:
[----:B------:R-:W2:Y:S02]  /*0160*/  LDG.E.64 R2, desc[UR4][R4.64+0x8] ;  /* 0x0000080404027981 */ /* 0x000ea4000c1e1b00 */
[----:B--2---:R-:W-:-:S05]  /*0170*/  IMAD.WIDE R2, R7, 0x4, R2 ;  /* 0x0000000407027825 */ /* 0x004fca00078e0202 */
[----:B------:R-:W2:Y:S02]  /*0180*/  LD.E R6, desc[UR4][R2.64] ;  /* 0x0000000402067980 */ /* 0x000ea4000c101900 */
[----:B--2---:R-:W-:-:S05]  /*0190*/  IADD3 R7, PT, PT, R6, R0, R7 ;  /* 0x0000000006077210 */ /* 0x004fca0007ffe007 */
[----:B------:R-:W-:Y:S01]  /*01a0*/  ST.E desc[UR4][R2.64], R7 ;  /* 0x0000000702007985 */ /* 0x000fe2000c101904 */
[----:B------:R-:W-:Y:S05]  /*01b0*/  EXIT ;  /* 0x000000000000794d */ /* 0x000fea0003800000 */
.L_x_2:
[----:B------:R-:W-:-:S00]  /*01c0*/  BRA `(.L_x_2) ;  /* 0xfffffffc00fc7947 */ /* 0x000fc0000383ffff */
[----:B------:R-:W-:-:S00]  /*01d0*/  NOP ;  /* 0x0000000000007918 */ /* 0x000fc00000000000 */
        /* <DEDUP_REMOVED lines=10> */
.L_x_3:


//--------------------- .nv.global.init           --------------------------
	.section	.nv.global.init,"aw",@progbits
.nv.global.init:
	.type		$str,@object
	.size		$str,(.L_0 - $str)
$str:
        /*0000*/ 	.byte	0x4f, 0x62, 0x6a, 0x65, 0x63, 0x74, 0x20, 0x69, 0x73, 0x20, 0x6e, 0x6f, 0x74, 0x20, 0x75, 0x70
        /*0010*/ 	.byte	0x20, 0x74, 0x6f, 0x20, 0x61, 0x6e, 0x79, 0x20, 0x74, 0x61, 0x73, 0x6b, 0x20, 0x68, 0x65, 0x72
        /*0020*/ 	.byte	0x65, 0x21, 0x00
.L_0:


//--------------------- .nv.shared.reserved.0     --------------------------
	.section	.nv.shared.reserved.0,"aw",@nobits
	.weak		__nv_reservedSMEM_offset_0_alias
	.size		__nv_reservedSMEM_offset_0_alias, 0, 64
	.other		__nv_reservedSMEM_offset_0_alias,@"STO_CUDA_RESERVED_SHARED STV_DEFAULT"
__nv_reservedSMEM_offset_0_alias:
	.zero		0
	.zero		64


//--------------------- .nv.constant0._Z8myKernelP7myClass --------------------------
	.section	.nv.constant0._Z8myKernelP7myClass,"a",@progbits
	.sectionflags	@""
	.align	4
.nv.constant0._Z8myKernelP7myClass:
	.zero		904


//--------------------- SYMBOLS --------------------------

	.type		.nv.reservedSmem.offset0,@object
	.size		.nv.reservedSmem.offset0,0x4
	.type		vprintf,@function
